	.headerflags	@"EF_CUDA_TEXMODE_UNIFIED EF_CUDA_64BIT_ADDRESS EF_CUDA_ACCELERATORS EF_CUDA_SM90 EF_CUDA_VIRTUAL_SM(EF_CUDA_SM90)"
	.elftype	@"ET_EXEC"


//--------------------- .nv.info                  --------------------------
	.section	.nv.info,"",@"SHT_CUDA_INFO"
	.align	4


	//----- nvinfo : EIATTR_REGCOUNT
	.align		4
        /*0000*/ 	.byte	0x04, 0x2f
        /*0002*/ 	.short	(.L_1 - .L_0)
	.align		4
.L_0:
        /*0004*/ 	.word	index@(triton_mm)
        /*0008*/ 	.word	0x00000060


	//----- nvinfo : EIATTR_MIN_STACK_SIZE
	.align		4
.L_1:
        /*000c*/ 	.byte	0x04, 0x12
        /*000e*/ 	.short	(.L_3 - .L_2)
	.align		4
.L_2:
        /*0010*/ 	.word	index@(triton_mm)
        /*0014*/ 	.word	0x00000000


	//----- nvinfo : EIATTR_FRAME_SIZE
	.align		4
.L_3:
        /*0018*/ 	.byte	0x04, 0x11
        /*001a*/ 	.short	(.L_5 - .L_4)
	.align		4
.L_4:
        /*001c*/ 	.word	index@(triton_mm)
        /*0020*/ 	.word	0x00000000


	//----- nvinfo : EIATTR_MIN_STACK_SIZE
	.align		4
.L_5:
        /*0024*/ 	.byte	0x04, 0x12
        /*0026*/ 	.short	(.L_7 - .L_6)
	.align		4
.L_6:
        /*0028*/ 	.word	index@(triton_mm)
        /*002c*/ 	.word	0x00000000
.L_7:


//--------------------- .nv.info.triton_mm        --------------------------
	.section	.nv.info.triton_mm,"",@"SHT_CUDA_INFO"
	.sectionflags	@""
	.align	4


	//----- nvinfo : EIATTR_CUDA_API_VERSION
	.align		4
        /*0000*/ 	.byte	0x04, 0x37
        /*0002*/ 	.short	(.L_9 - .L_8)
.L_8:
        /*0004*/ 	.word	0x0000007c


	//----- nvinfo : EIATTR_KPARAM_INFO
	.align		4
.L_9:
        /*0008*/ 	.byte	0x04, 0x17
        /*000a*/ 	.short	(.L_11 - .L_10)
.L_10:
        /*000c*/ 	.word	0x00000000
        /*0010*/ 	.short	0x0003
        /*0012*/ 	.short	0x0018
        /*0014*/ 	.byte	0x00, 0xf0, 0x11, 0x00


	//----- nvinfo : EIATTR_KPARAM_INFO
	.align		4
.L_11:
        /*0018*/ 	.byte	0x04, 0x17
        /*001a*/ 	.short	(.L_13 - .L_12)
.L_12:
        /*001c*/ 	.word	0x00000000
        /*0020*/ 	.short	0x0002
        /*0022*/ 	.short	0x0010
        /*0024*/ 	.byte	0x00, 0xf0, 0x21, 0x00


	//----- nvinfo : EIATTR_KPARAM_INFO
	.align		4
.L_13:
        /*0028*/ 	.byte	0x04, 0x17
        /*002a*/ 	.short	(.L_15 - .L_14)
.L_14:
        /*002c*/ 	.word	0x00000000
        /*0030*/ 	.short	0x0001
        /*0032*/ 	.short	0x0008
        /*0034*/ 	.byte	0x00, 0xf0, 0x21, 0x00


	//----- nvinfo : EIATTR_KPARAM_INFO
	.align		4
.L_15:
        /*0038*/ 	.byte	0x04, 0x17
        /*003a*/ 	.short	(.L_17 - .L_16)
.L_16:
        /*003c*/ 	.word	0x00000000
        /*0040*/ 	.short	0x0000
        /*0042*/ 	.short	0x0000
        /*0044*/ 	.byte	0x00, 0xf0, 0x21, 0x00


	//----- nvinfo : EIATTR_SPARSE_MMA_MASK
	.align		4
.L_17:
        /*0048*/ 	.byte	0x03, 0x50
        /*004a*/ 	.short	0x0000


	//----- nvinfo : EIATTR_MAXREG_COUNT
	.align		4
        /*004c*/ 	.byte	0x03, 0x1b
        /*004e*/ 	.short	0x00ff


	//----- nvinfo : EIATTR_COOP_GROUP_MASK_REGIDS
	.align		4
        /*0050*/ 	.byte	0x04, 0x29
        /*0052*/ 	.short	(.L_19 - .L_18)


	//   ....[0]....
.L_18:
        /*0054*/ 	.word	0xffffffff


	//----- nvinfo : EIATTR_COOP_GROUP_INSTR_OFFSETS
	.align		4
.L_19:
        /*0058*/ 	.byte	0x04, 0x28
        /*005a*/ 	.short	(.L_21 - .L_20)


	//   ....[0]....
.L_20:
        /*005c*/ 	.word	0x00000e00


	//----- nvinfo : EIATTR_EXIT_INSTR_OFFSETS
	.align		4
.L_21:
        /*0060*/ 	.byte	0x04, 0x1c
        /*0062*/ 	.short	(.L_23 - .L_22)


	//   ....[0]....
.L_22:
        /*0064*/ 	.word	0x00000040


	//   ....[1]....
        /*0068*/ 	.word	0x00001920


	//   ....[2]....
        /*006c*/ 	.word	0x00001970


	//----- nvinfo : EIATTR_MAX_THREADS
	.align		4
.L_23:
        /*0070*/ 	.byte	0x04, 0x05
        /*0072*/ 	.short	(.L_25 - .L_24)
.L_24:
        /*0074*/ 	.word	0x00000080
        /*0078*/ 	.word	0x00000001
        /*007c*/ 	.word	0x00000001


	//----- nvinfo : EIATTR_CBANK_PARAM_SIZE
	.align		4
.L_25:
        /*0080*/ 	.byte	0x03, 0x19
        /*0082*/ 	.short	0x001c


	//----- nvinfo : EIATTR_PARAM_CBANK
	.align		4
        /*0084*/ 	.byte	0x04, 0x0a
        /*0086*/ 	.short	(.L_27 - .L_26)
	.align		4
.L_26:
        /*0088*/ 	.word	index@(.nv.constant0.triton_mm)
        /*008c*/ 	.short	0x0210
        /*008e*/ 	.short	0x001c


	//----- nvinfo : EIATTR_SW_WAR
	.align		4
.L_27:
        /*0090*/ 	.byte	0x04, 0x36
        /*0092*/ 	.short	(.L_29 - .L_28)
.L_28:
        /*0094*/ 	.word	0x00000008
.L_29:


//--------------------- .nv.callgraph             --------------------------
	.section	.nv.callgraph,"",@"SHT_CUDA_CALLGRAPH"
	.align	4
	.sectionentsize	8
	.align		4
        /*0000*/ 	.word	0x00000000
	.align		4
        /*0004*/ 	.word	0xffffffff
	.align		4
        /*0008*/ 	.word	0x00000000
	.align		4
        /*000c*/ 	.word	0xfffffffe
	.align		4
        /*0010*/ 	.word	0x00000000
	.align		4
        /*0014*/ 	.word	0xfffffffd
	.align		4
        /*0018*/ 	.word	0x00000000
	.align		4
        /*001c*/ 	.word	0xfffffffc


//--------------------- .text.triton_mm           --------------------------
	.section	.text.triton_mm,"ax",@progbits
	.sectionflags	@"SHF_BARRIERS=1"
	.align	128
        .global         triton_mm
        .type           triton_mm,@function
        .size           triton_mm,(.L_x_2 - triton_mm)
        .other          triton_mm,@"STO_CUDA_ENTRY STV_DEFAULT"
triton_mm:
.text.triton_mm:
[----:B------:R-:W1:Y:S02]  /*0000*/  LDC R1, c[0x0][0x28] ;  /* 0x00000a00ff017b82 */ /* 0x000e640000000800 */
[----:B------:R-:W2:Y:S02]  /*0010*/  LDC R0, c[0x0][0x228] ;  /* 0x00008a00ff007b82 */ /* 0x000ea40000000800 */
[----:B--2---:R-:W-:-:S05]  /*0020*/  IMAD R2, R0, 0xc00, RZ ;  /* 0x00000c0000027824 */ /* 0x004fca00078e02ff */
[----:B------:R-:W-:-:S13]  /*0030*/  ISETP.NE.AND P0, PT, R2, RZ, PT ;  /* 0x000000ff0200720c */ /* 0x000fda0003f05270 */
[----:B------:R-:W-:Y:S05]  /*0040*/  @!P0 EXIT ;  /* 0x000000000000894d */ /* 0x000fea0003800000 */
[----:B------:R-:W2:Y:S01]  /*0050*/  S2R R12, SR_CTAID.X ;  /* 0x00000000000c7919 */ /* 0x000ea20000002500 */
[----:B------:R-:W-:Y:S01]  /*0060*/  VIADD R2, R0, 0x3f ;  /* 0x0000003f00027836 */ /* 0x000fe20000000000 */
[----:B------:R-:W-:Y:S01]  /*0070*/  IABS R18, R0 ;  /* 0x0000000000127213 */ /* 0x000fe20000000000 */
[----:B------:R-:W3:Y:S01]  /*0080*/  S2UR UR14, SR_CgaCtaId ;  /* 0x00000000000e79c3 */ /* 0x000ee20000008800 */
[----:B------:R-:W-:Y:S01]  /*0090*/  UMOV UR4, 0x400 ;  /* 0x0000040000047882 */ /* 0x000fe20000000000 */
[----:B------:R-:W-:Y:S01]  /*00a0*/  ULDC.64 UR18, c[0x0][0x208] ;  /* 0x0000820000127ab9 */ /* 0x000fe20000000a00 */
[----:B------:R-:W-:Y:S01]  /*00b0*/  SHF.R.S32.HI R3, RZ, 0x1f, R2 ;  /* 0x0000001fff037819 */ /* 0x000fe20000011402 */
[----:B------:R-:W4:Y:S01]  /*00c0*/  I2F.RP R10, R18 ;  /* 0x00000012000a7306 */ /* 0x000f220000209400 */
[----:B------:R-:W-:Y:S01]  /*00d0*/  IMAD.MOV.U32 R93, RZ, RZ, -0x20 ;  /* 0xffffffe0ff5d7424 */ /* 0x000fe200078e00ff */
[----:B------:R-:W-:Y:S02]  /*00e0*/  CS2R R38, SRZ ;  /* 0x0000000000267805 */ /* 0x000fe4000001ff00 */
[----:B------:R-:W-:Y:S01]  /*00f0*/  LEA.HI R3, R3, R2, RZ, 0x6 ;  /* 0x0000000203037211 */ /* 0x000fe200078f30ff */
[----:B------:R-:W5:Y:S01]  /*0100*/  LDC.64 R30, c[0x0][0x218] ;  /* 0x00008600ff1e7b82 */ /* 0x000f620000000a00 */
[----:B------:R-:W-:-:S02]  /*0110*/  CS2R R40, SRZ ;  /* 0x0000000000287805 */ /* 0x000fc4000001ff00 */
[----:B------:R-:W-:Y:S02]  /*0120*/  CS2R R42, SRZ ;  /* 0x00000000002a7805 */ /* 0x000fe4000001ff00 */
[----:B------:R-:W-:Y:S02]  /*0130*/  CS2R R44, SRZ ;  /* 0x00000000002c7805 */ /* 0x000fe4000001ff00 */
[----:B------:R-:W-:Y:S02]  /*0140*/  CS2R R46, SRZ ;  /* 0x00000000002e7805 */ /* 0x000fe4000001ff00 */
[----:B------:R-:W-:Y:S02]  /*0150*/  CS2R R48, SRZ ;  /* 0x0000000000307805 */ /* 0x000fe4000001ff00 */
[----:B------:R-:W-:Y:S02]  /*0160*/  CS2R R50, SRZ ;  /* 0x0000000000327805 */ /* 0x000fe4000001ff00 */
[----:B------:R-:W-:-:S02]  /*0170*/  CS2R R52, SRZ ;  /* 0x0000000000347805 */ /* 0x000fc4000001ff00 */
[----:B------:R-:W-:Y:S02]  /*0180*/  CS2R R54, SRZ ;  /* 0x0000000000367805 */ /* 0x000fe4000001ff00 */
[----:B------:R-:W-:Y:S02]  /*0190*/  CS2R R56, SRZ ;  /* 0x0000000000387805 */ /* 0x000fe4000001ff00 */
[----:B------:R-:W-:Y:S01]  /*01a0*/  CS2R R58, SRZ ;  /* 0x00000000003a7805 */ /* 0x000fe2000001ff00 */
[----:B----4-:R-:W-:Y:S01]  /*01b0*/  MUFU.RCP R10, R10 ;  /* 0x0000000a000a7308 */ /* 0x010fe20000001000 */
[----:B------:R-:W-:Y:S02]  /*01c0*/  CS2R R60, SRZ ;  /* 0x00000000003c7805 */ /* 0x000fe4000001ff00 */
[----:B------:R-:W-:Y:S02]  /*01d0*/  CS2R R62, SRZ ;  /* 0x00000000003e7805 */ /* 0x000fe4000001ff00 */
[----:B------:R-:W-:-:S02]  /*01e0*/  CS2R R64, SRZ ;  /* 0x0000000000407805 */ /* 0x000fc4000001ff00 */
[----:B------:R-:W-:Y:S01]  /*01f0*/  CS2R R66, SRZ ;  /* 0x0000000000427805 */ /* 0x000fe2000001ff00 */
[----:B---3--:R-:W-:Y:S01]  /*0200*/  UPRMT UR14, UR14, 0x654, UR4 ;  /* 0x000006540e0e7896 */ /* 0x008fe20008000004 */
[----:B------:R-:W-:Y:S02]  /*0210*/  CS2R R68, SRZ ;  /* 0x0000000000447805 */ /* 0x000fe4000001ff00 */
[----:B------:R-:W-:Y:S02]  /*0220*/  CS2R R70, SRZ ;  /* 0x0000000000467805 */ /* 0x000fe4000001ff00 */
[----:B------:R-:W-:Y:S02]  /*0230*/  CS2R R72, SRZ ;  /* 0x0000000000487805 */ /* 0x000fe4000001ff00 */
[----:B------:R-:W-:Y:S01]  /*0240*/  CS2R R74, SRZ ;  /* 0x00000000004a7805 */ /* 0x000fe2000001ff00 */
[C---:B--2---:R-:W-:Y:S01]  /*0250*/  IMAD.HI R4, R12.reuse, 0x2aaaaaab, RZ ;  /* 0x2aaaaaab0c047827 */ /* 0x044fe200078e02ff */
[----:B------:R-:W-:-:S02]  /*0260*/  ISETP.GE.AND P2, PT, R12, RZ, PT ;  /* 0x000000ff0c00720c */ /* 0x000fc40003f46270 */
[----:B------:R-:W-:Y:S02]  /*0270*/  CS2R R76, SRZ ;  /* 0x00000000004c7805 */ /* 0x000fe4000001ff00 */
[----:B------:R-:W-:Y:S02]  /*0280*/  CS2R R78, SRZ ;  /* 0x00000000004e7805 */ /* 0x000fe4000001ff00 */
[----:B------:R-:W-:Y:S02]  /*0290*/  CS2R R80, SRZ ;  /* 0x0000000000507805 */ /* 0x000fe4000001ff00 */
[----:B------:R-:W-:Y:S02]  /*02a0*/  SHF.R.U32.HI R5, RZ, 0x1f, R4 ;  /* 0x0000001fff057819 */ /* 0x000fe40000011604 */
[----:B------:R-:W-:Y:S02]  /*02b0*/  CS2R R82, SRZ ;  /* 0x0000000000527805 */ /* 0x000fe4000001ff00 */
[----:B------:R-:W-:-:S02]  /*02c0*/  CS2R R84, SRZ ;  /* 0x0000000000547805 */ /* 0x000fc4000001ff00 */
[----:B------:R-:W-:Y:S02]  /*02d0*/  CS2R R86, SRZ ;  /* 0x0000000000567805 */ /* 0x000fe4000001ff00 */
[----:B------:R-:W-:Y:S01]  /*02e0*/  LEA.HI.SX32 R5, R4, R5, 0x1b ;  /* 0x0000000504057211 */ /* 0x000fe200078fdaff */
[----:B------:R-:W-:Y:S01]  /*02f0*/  UMOV UR15, 0x1 ;  /* 0x00000001000f7882 */ /* 0x000fe20000000000 */
[----:B------:R-:W-:Y:S01]  /*0300*/  UMOV UR6, 0xffffffff ;  /* 0xffffffff00067882 */ /* 0x000fe20000000000 */
[----:B------:R-:W-:Y:S01]  /*0310*/  UMOV UR4, URZ ;  /* 0x0000003f00047c82 */ /* 0x000fe20008000000 */
[----:B------:R-:W-:Y:S01]  /*0320*/  UIADD3 UR17, UR14, 0x3000, URZ ;  /* 0x000030000e117890 */ /* 0x000fe2000fffe03f */
[----:B------:R-:W-:Y:S01]  /*0330*/  IMAD.SHL.U32 R4, R5, 0x8, RZ ;  /* 0x0000000805047824 */ /* 0x000fe200078e00ff */
[----:B------:R-:W-:-:S04]  /*0340*/  UMOV UR5, URZ ;  /* 0x0000003f00057c82 */ /* 0x000fc80008000000 */
[----:B------:R-:W-:-:S04]  /*0350*/  LEA.HI.SX32 R3, R3, -R4, 0x1a ;  /* 0x8000000403037211 */ /* 0x000fc800078fd2ff */
[----:B------:R-:W-:-:S04]  /*0360*/  VIMNMX R6, R3, 0x8, PT ;  /* 0x0000000803067848 */ /* 0x000fc80003fe0100 */
[-C--:B------:R-:W-:Y:S02]  /*0370*/  IABS R14, R6.reuse ;  /* 0x00000006000e7213 */ /* 0x080fe40000000000 */
[----:B------:R-:W-:Y:S02]  /*0380*/  IABS R8, R6 ;  /* 0x0000000600087213 */ /* 0x000fe40000000000 */
[----:B------:R-:W2:Y:S03]  /*0390*/  I2F.RP R7, R14 ;  /* 0x0000000e00077306 */ /* 0x000ea60000209400 */
[----:B------:R-:W-:-:S05]  /*03a0*/  IMAD.MOV R8, RZ, RZ, -R8 ;  /* 0x000000ffff087224 */ /* 0x000fca00078e0a08 */
[----:B--2---:R-:W2:Y:S02]  /*03b0*/  MUFU.RCP R7, R7 ;  /* 0x0000000700077308 */ /* 0x004ea40000001000 */
[----:B--2---:R-:W-:Y:S01]  /*03c0*/  VIADD R2, R7, 0xffffffe ;  /* 0x0ffffffe07027836 */ /* 0x004fe20000000000 */
[----:B------:R-:W-:-:S05]  /*03d0*/  IABS R7, R12 ;  /* 0x0000000c00077213 */ /* 0x000fca0000000000 */
[----:B------:R2:W3:Y:S02]  /*03e0*/  F2I.FTZ.U32.TRUNC.NTZ R3, R2 ;  /* 0x0000000200037305 */ /* 0x0004e4000021f000 */
[----:B--2---:R-:W-:Y:S02]  /*03f0*/  IMAD.MOV.U32 R2, RZ, RZ, RZ ;  /* 0x000000ffff027224 */ /* 0x004fe400078e00ff */
[----:B---3--:R-:W-:-:S04]  /*0400*/  IMAD.MOV R9, RZ, RZ, -R3 ;  /* 0x000000ffff097224 */ /* 0x008fc800078e0a03 */
[----:B------:R-:W-:-:S04]  /*0410*/  IMAD R9, R9, R14, RZ ;  /* 0x0000000e09097224 */ /* 0x000fc800078e02ff */
[----:B------:R-:W-:-:S04]  /*0420*/  IMAD.HI.U32 R3, R3, R9, R2 ;  /* 0x0000000903037227 */ /* 0x000fc800078e0002 */
[----:B------:R-:W-:Y:S02]  /*0430*/  IMAD R9, R5, -0xc0, R12 ;  /* 0xffffff4005097824 */ /* 0x000fe400078e020c */
[----:B------:R-:W-:-:S04]  /*0440*/  IMAD.HI.U32 R2, R3, R7, RZ ;  /* 0x0000000703027227 */ /* 0x000fc800078e00ff */
[----:B------:R-:W-:Y:S01]  /*0450*/  IMAD R7, R2, R8, R7 ;  /* 0x0000000802077224 */ /* 0x000fe200078e0207 */
[----:B------:R-:W-:Y:S01]  /*0460*/  IABS R2, R9 ;  /* 0x0000000900027213 */ /* 0x000fe20000000000 */
[----:B------:R-:W-:Y:S01]  /*0470*/  VIADD R5, R10, 0xffffffe ;  /* 0x0ffffffe0a057836 */ /* 0x000fe20000000000 */
[----:B------:R-:W-:Y:S02]  /*0480*/  LOP3.LUT R9, R9, R6, RZ, 0x3c, !PT ;  /* 0x0000000609097212 */ /* 0x000fe400078e3cff */
[----:B------:R-:W-:Y:S01]  /*0490*/  ISETP.GT.U32.AND P0, PT, R14, R7, PT ;  /* 0x000000070e00720c */ /* 0x000fe20003f04070 */
[----:B------:R-:W-:Y:S02]  /*04a0*/  IMAD.HI.U32 R3, R3, R2, RZ ;  /* 0x0000000203037227 */ /* 0x000fe400078e00ff */
[----:B------:R-:W2:Y:S02]  /*04b0*/  F2I.FTZ.U32.TRUNC.NTZ R5, R5 ;  /* 0x0000000500057305 */ /* 0x000ea4000021f000 */
[----:B------:R-:W-:-:S02]  /*04c0*/  IMAD R8, R3, R8, R2 ;  /* 0x0000000803087224 */ /* 0x000fc400078e0202 */
[----:B------:R-:W3:Y:S03]  /*04d0*/  S2R R2, SR_TID.X ;  /* 0x0000000000027919 */ /* 0x000ee60000002100 */
[----:B------:R-:W-:-:S03]  /*04e0*/  ISETP.GT.U32.AND P3, PT, R14, R8, PT ;  /* 0x000000080e00720c */ /* 0x000fc60003f64070 */
[----:B------:R-:W-:-:S05]  /*04f0*/  @!P0 IMAD.IADD R7, R7, 0x1, -R14 ;  /* 0x0000000107078824 */ /* 0x000fca00078e0a0e */
[----:B------:R-:W-:-:S05]  /*0500*/  ISETP.GT.U32.AND P0, PT, R14, R7, PT ;  /* 0x000000070e00720c */ /* 0x000fca0003f04070 */
[----:B------:R-:W-:Y:S02]  /*0510*/  @!P3 IMAD.IADD R8, R8, 0x1, -R14 ;  /* 0x000000010808b824 */ /* 0x000fe400078e0a0e */
[----:B------:R-:W-:-:S03]  /*0520*/  @!P3 VIADD R3, R3, 0x1 ;  /* 0x000000010303b836 */ /* 0x000fc60000000000 */
[----:B------:R-:W-:-:S03]  /*0530*/  ISETP.GE.U32.AND P1, PT, R8, R14, PT ;  /* 0x0000000e0800720c */ /* 0x000fc60003f26070 */
[----:B------:R-:W-:Y:S01]  /*0540*/  @!P0 IMAD.IADD R7, R7, 0x1, -R14 ;  /* 0x0000000107078824 */ /* 0x000fe200078e0a0e */
[----:B------:R-:W-:Y:S02]  /*0550*/  ISETP.NE.AND P0, PT, R6, RZ, PT ;  /* 0x000000ff0600720c */ /* 0x000fe40003f05270 */
[----:B------:R-:W-:Y:S01]  /*0560*/  LOP3.LUT R6, RZ, R6, RZ, 0x33, !PT ;  /* 0x00000006ff067212 */ /* 0x000fe200078e33ff */
[----:B------:R-:W-:Y:S01]  /*0570*/  @!P2 IMAD.MOV R7, RZ, RZ, -R7 ;  /* 0x000000ffff07a224 */ /* 0x000fe200078e0a07 */
[----:B------:R-:W-:Y:S01]  /*0580*/  ISETP.GE.AND P2, PT, R9, RZ, PT ;  /* 0x000000ff0900720c */ /* 0x000fe20003f46270 */
[----:B--2---:R-:W-:Y:S01]  /*0590*/  IMAD.MOV R9, RZ, RZ, -R5 ;  /* 0x000000ffff097224 */ /* 0x004fe200078e0a05 */
[--C-:B---3--:R-:W-:Y:S02]  /*05a0*/  SHF.R.U32.HI R10, RZ, 0x2, R2.reuse ;  /* 0x00000002ff0a7819 */ /* 0x108fe40000011602 */
[----:B------:R-:W-:Y:S01]  /*05b0*/  SEL R7, R6, R7, !P0 ;  /* 0x0000000706077207 */ /* 0x000fe20004000000 */
[----:B------:R-:W-:Y:S01]  /*05c0*/  @P1 VIADD R3, R3, 0x1 ;  /* 0x0000000103031836 */ /* 0x000fe20000000000 */
[----:B------:R-:W-:Y:S01]  /*05d0*/  SGXT.U32 R10, R10, 0x5 ;  /* 0x000000050a0a781a */ /* 0x000fe20000000000 */
[----:B------:R-:W-:Y:S01]  /*05e0*/  IMAD R9, R9, R18, RZ ;  /* 0x0000001209097224 */ /* 0x000fe200078e02ff */
[--C-:B------:R-:W-:Y:S01]  /*05f0*/  SHF.R.U32.HI R91, RZ, 0x4, R2.reuse ;  /* 0x00000004ff5b7819 */ /* 0x100fe20000011602 */
[----:B------:R-:W-:Y:S01]  /*0600*/  IMAD.IADD R7, R4, 0x1, R7 ;  /* 0x0000000104077824 */ /* 0x000fe200078e0207 */
[----:B------:R-:W-:Y:S01]  /*0610*/  SHF.R.U32.HI R92, RZ, 0x5, R2 ;  /* 0x00000005ff5c7819 */ /* 0x000fe20000011602 */
[----:B------:R-:W-:Y:S01]  /*0620*/  IMAD.MOV.U32 R4, RZ, RZ, RZ ;  /* 0x000000ffff047224 */ /* 0x000fe200078e00ff */
[----:B------:R-:W-:Y:S01]  /*0630*/  SGXT.U32 R91, R91, 0x1 ;  /* 0x000000015b5b781a */ /* 0x000fe20000000000 */
[----:B------:R-:W-:Y:S01]  /*0640*/  IMAD.SHL.U32 R7, R7, 0x40, RZ ;  /* 0x0000004007077824 */ /* 0x000fe200078e00ff */
[----:B------:R-:W-:Y:S01]  /*0650*/  LOP3.LUT R92, R92, 0x7fffffc, RZ, 0xc0, !PT ;  /* 0x07fffffc5c5c7812 */ /* 0x000fe200078ec0ff */
[----:B------:R-:W-:-:S02]  /*0660*/  @!P2 IMAD.MOV R3, RZ, RZ, -R3 ;  /* 0x000000ffff03a224 */ /* 0x000fc400078e0a03 */
[----:B------:R-:W-:Y:S01]  /*0670*/  IMAD.HI.U32 R5, R5, R9, R4 ;  /* 0x0000000905057227 */ /* 0x000fe200078e0004 */
[----:B------:R-:W-:Y:S02]  /*0680*/  LOP3.LUT R14, R7, R10, RZ, 0xfc, !PT ;  /* 0x0000000a070e7212 */ /* 0x000fe400078efcff */
[----:B------:R-:W-:Y:S01]  /*0690*/  LOP3.LUT R19, R7, 0x20, R10, 0xfe, !PT ;  /* 0x0000002007137812 */ /* 0x000fe200078efe0a */
[----:B------:R-:W-:Y:S01]  /*06a0*/  IMAD.SHL.U32 R9, R2, 0x8, RZ ;  /* 0x0000000802097824 */ /* 0x000fe200078e00ff */
[----:B------:R-:W-:Y:S02]  /*06b0*/  IABS R11, R14 ;  /* 0x0000000e000b7213 */ /* 0x000fe40000000000 */
[----:B------:R-:W-:Y:S02]  /*06c0*/  IABS R12, R19 ;  /* 0x00000013000c7213 */ /* 0x000fe40000000000 */
[----:B------:R-:W-:Y:S01]  /*06d0*/  SEL R3, R6, R3, !P0 ;  /* 0x0000000306037207 */ /* 0x000fe20004000000 */
[----:B------:R-:W-:Y:S01]  /*06e0*/  IMAD.HI.U32 R6, R5, R11, RZ ;  /* 0x0000000b05067227 */ /* 0x000fe200078e00ff */
[----:B------:R-:W-:-:S02]  /*06f0*/  SHF.R.U32.HI R4, RZ, 0x4, R2 ;  /* 0x00000004ff047819 */ /* 0x000fc40000011602 */
[----:B------:R-:W-:Y:S01]  /*0700*/  ISETP.GE.AND P1, PT, R14, RZ, PT ;  /* 0x000000ff0e00720c */ /* 0x000fe20003f26270 */
[----:B------:R-:W-:Y:S01]  /*0710*/  IMAD.HI.U32 R8, R5, R12, RZ ;  /* 0x0000000c05087227 */ /* 0x000fe200078e00ff */
[----:B------:R-:W-:Y:S02]  /*0720*/  SGXT.U32 R4, R4, 0x3 ;  /* 0x000000030404781a */ /* 0x000fe40000000000 */
[----:B------:R-:W-:Y:S01]  /*0730*/  LOP3.LUT R15, R9, 0x18, R2, 0x48, !PT ;  /* 0x00000018090f7812 */ /* 0x000fe200078e4802 */
[----:B------:R-:W-:Y:S01]  /*0740*/  IMAD.MOV R6, RZ, RZ, -R6 ;  /* 0x000000ffff067224 */ /* 0x000fe200078e0a06 */
[----:B------:R-:W-:Y:S01]  /*0750*/  LOP3.LUT R5, R7, R4, RZ, 0xfc, !PT ;  /* 0x0000000407057212 */ /* 0x000fe200078efcff */
[----:B------:R-:W-:Y:S01]  /*0760*/  IMAD.MOV R13, RZ, RZ, -R8 ;  /* 0x000000ffff0d7224 */ /* 0x000fe200078e0a08 */
[----:B------:R-:W-:Y:S01]  /*0770*/  ISETP.GE.AND P3, PT, R19, RZ, PT ;  /* 0x000000ff1300720c */ /* 0x000fe20003f66270 */
[----:B------:R-:W-:Y:S01]  /*0780*/  IMAD R11, R18, R6, R11 ;  /* 0x00000006120b7224 */ /* 0x000fe200078e020b */
[----:B------:R-:W-:Y:S01]  /*0790*/  LOP3.LUT R4, R10, 0x20, RZ, 0xfc, !PT ;  /* 0x000000200a047812 */ /* 0x000fe200078efcff */
[----:B------:R-:W-:Y:S01]  /*07a0*/  IMAD R12, R18, R13, R12 ;  /* 0x0000000d120c7224 */ /* 0x000fe200078e020c */
[----:B------:R-:W-:Y:S01]  /*07b0*/  LOP3.LUT R6, R10, 0x40, RZ, 0xfc, !PT ;  /* 0x000000400a067812 */ /* 0x000fe200078efcff */
[----:B------:R-:W-:Y:S01]  /*07c0*/  IMAD.SHL.U32 R3, R3, 0x80, RZ ;  /* 0x0000008003037824 */ /* 0x000fe200078e00ff */
[----:B------:R-:W-:Y:S01]  /*07d0*/  ISETP.GT.U32.AND P0, PT, R18, R11, PT ;  /* 0x0000000b1200720c */ /* 0x000fe20003f04070 */
[--C-:B------:R-:W-:Y:S01]  /*07e0*/  IMAD R4, R4, 0x20, R15.reuse ;  /* 0x0000002004047824 */ /* 0x100fe200078e020f */
[----:B------:R-:W-:Y:S01]  /*07f0*/  ISETP.GT.U32.AND P2, PT, R18, R12, PT ;  /* 0x0000000c1200720c */ /* 0x000fe20003f44070 */
[----:B------:R-:W-:Y:S01]  /*0800*/  IMAD R6, R6, 0x20, R15 ;  /* 0x0000002006067824 */ /* 0x000fe200078e020f */
[----:B------:R-:W-:-:S02]  /*0810*/  LOP3.LUT R24, R3, 0x40, R10, 0xfe, !PT ;  /* 0x0000004003187812 */ /* 0x000fc400078efe0a */
[----:B------:R-:W-:Y:S02]  /*0820*/  LOP3.LUT R20, R3, R10, RZ, 0xfc, !PT ;  /* 0x0000000a03147212 */ /* 0x000fe400078efcff */
[----:B------:R-:W-:Y:S01]  /*0830*/  LOP3.LUT R26, R3, 0x60, R10, 0xfe, !PT ;  /* 0x00000060031a7812 */ /* 0x000fe200078efe0a */
[----:B------:R-:W-:Y:S01]  /*0840*/  IMAD.HI R14, R24, 0x2aaaaaab, RZ ;  /* 0x2aaaaaab180e7827 */ /* 0x000fe200078e02ff */
[----:B------:R-:W-:Y:S02]  /*0850*/  LOP3.LUT R22, R3, 0x20, R10, 0xfe, !PT ;  /* 0x0000002003167812 */ /* 0x000fe400078efe0a */
[----:B------:R-:W-:Y:S01]  /*0860*/  LOP3.LUT R9, R9, 0x18, RZ, 0xc0, !PT ;  /* 0x0000001809097812 */ /* 0x000fe200078ec0ff */
[----:B------:R-:W-:Y:S01]  /*0870*/  @!P0 IMAD.IADD R11, R11, 0x1, -R18 ;  /* 0x000000010b0b8824 */ /* 0x000fe200078e0a12 */
[----:B------:R-:W-:Y:S01]  /*0880*/  SHF.R.U32.HI R17, RZ, 0x1f, R14 ;  /* 0x0000001fff117819 */ /* 0x000fe2000001160e */
[----:B------:R-:W-:Y:S01]  /*0890*/  @!P2 IMAD.IADD R12, R12, 0x1, -R18 ;  /* 0x000000010c0ca824 */ /* 0x000fe200078e0a12 */
[----:B------:R-:W-:Y:S01]  /*08a0*/  LEA R33, R4, UR14, 0x1 ;  /* 0x0000000e04217c11 */ /* 0x000fe2000f8e08ff */
[----:B------:R-:W-:Y:S01]  /*08b0*/  IMAD.HI R7, R20, 0x2aaaaaab, RZ ;  /* 0x2aaaaaab14077827 */ /* 0x000fe200078e02ff */
[----:B------:R-:W-:-:S02]  /*08c0*/  ISETP.GT.U32.AND P0, PT, R18, R11, PT ;  /* 0x0000000b1200720c */ /* 0x000fc40003f04070 */
[----:B------:R-:W-:Y:S01]  /*08d0*/  ISETP.GT.U32.AND P2, PT, R18, R12, PT ;  /* 0x0000000c1200720c */ /* 0x000fe20003f44070 */
[----:B------:R-:W-:Y:S01]  /*08e0*/  IMAD.HI R16, R26, 0x2aaaaaab, RZ ;  /* 0x2aaaaaab1a107827 */ /* 0x000fe200078e02ff */
[----:B------:R-:W-:Y:S02]  /*08f0*/  SHF.R.U32.HI R8, RZ, 0x1f, R7 ;  /* 0x0000001fff087819 */ /* 0x000fe40000011607 */
[----:B------:R-:W-:Y:S02]  /*0900*/  LEA.HI R19, R14, R17, RZ, 0x17 ;  /* 0x000000110e137211 */ /* 0x000fe400078fb8ff */
[----:B------:R-:W-:Y:S02]  /*0910*/  SHF.R.U32.HI R21, RZ, 0x1f, R16 ;  /* 0x0000001fff157819 */ /* 0x000fe40000011610 */
[----:B------:R-:W-:Y:S01]  /*0920*/  LEA.HI R13, R7, R8, RZ, 0x17 ;  /* 0x00000008070d7211 */ /* 0x000fe200078fb8ff */
[----:B------:R-:W-:Y:S01]  /*0930*/  IMAD R8, R10, 0x20, R15 ;  /* 0x000000200a087824 */ /* 0x000fe200078e020f */
[----:B------:R-:W-:Y:S01]  /*0940*/  LEA.HI R21, R16, R21, RZ, 0x17 ;  /* 0x0000001510157211 */ /* 0x000fe200078fb8ff */
[----:B------:R-:W-:Y:S01]  /*0950*/  @!P0 IMAD.IADD R11, R11, 0x1, -R18 ;  /* 0x000000010b0b8824 */ /* 0x000fe200078e0a12 */
[----:B------:R-:W-:Y:S01]  /*0960*/  LOP3.LUT R7, R10, 0x60, RZ, 0xfc, !PT ;  /* 0x000000600a077812 */ /* 0x000fe200078efcff */
[----:B------:R-:W2:Y:S01]  /*0970*/  LDC.64 R16, c[0x0][0x210] ;  /* 0x00008400ff107b82 */ /* 0x000ea20000000a00 */
[----:B------:R-:W-:Y:S01]  /*0980*/  IMAD.HI R10, R22, 0x2aaaaaab, RZ ;  /* 0x2aaaaaab160a7827 */ /* 0x000fe200078e02ff */
[----:B------:R-:W-:-:S02]  /*0990*/  ISETP.NE.AND P0, PT, R0, RZ, PT ;  /* 0x000000ff0000720c */ /* 0x000fc40003f05270 */
[----:B------:R-:W-:Y:S01]  /*09a0*/  LEA R25, R8, UR14, 0x1 ;  /* 0x0000000e08197c11 */ /* 0x000fe2000f8e08ff */
[----:B------:R-:W-:Y:S01]  /*09b0*/  IMAD R7, R7, 0x20, R15 ;  /* 0x0000002007077824 */ /* 0x000fe200078e020f */
[----:B------:R-:W-:Y:S01]  /*09c0*/  SHF.R.U32.HI R15, RZ, 0x1f, R10 ;  /* 0x0000001fff0f7819 */ /* 0x000fe2000001160a */
[----:B------:R-:W-:Y:S01]  /*09d0*/  @!P2 IMAD.IADD R12, R12, 0x1, -R18 ;  /* 0x000000010c0ca824 */ /* 0x000fe200078e0a12 */
[----:B------:R-:W-:Y:S01]  /*09e0*/  LEA R35, R6, UR14, 0x1 ;  /* 0x0000000e06237c11 */ /* 0x000fe2000f8e08ff */
[----:B------:R-:W-:Y:S01]  /*09f0*/  @!P1 IMAD.MOV R11, RZ, RZ, -R11 ;  /* 0x000000ffff0b9224 */ /* 0x000fe200078e0a0b */
[----:B------:R-:W-:Y:S01]  /*0a00*/  LEA.HI R15, R10, R15, RZ, 0x17 ;  /* 0x0000000f0a0f7211 */ /* 0x000fe200078fb8ff */
[----:B------:R-:W-:Y:S01]  /*0a10*/  @!P3 IMAD.MOV R12, RZ, RZ, -R12 ;  /* 0x000000ffff0cb224 */ /* 0x000fe200078e0a0c */
[----:B------:R-:W-:Y:S01]  /*0a20*/  LOP3.LUT R10, RZ, R0, RZ, 0x33, !PT ;  /* 0x00000000ff0a7212 */ /* 0x000fe200078e33ff */
[----:B------:R-:W-:Y:S01]  /*0a30*/  IMAD R14, R13, -0xc00, R20 ;  /* 0xfffff4000d0e7824 */ /* 0x000fe200078e0214 */
[----:B------:R-:W-:Y:S01]  /*0a40*/  LEA R37, R7, UR14, 0x1 ;  /* 0x0000000e07257c11 */ /* 0x000fe2000f8e08ff */
[----:B------:R-:W-:Y:S01]  /*0a50*/  IMAD R20, R19, -0xc00, R24 ;  /* 0xfffff40013147824 */ /* 0x000fe200078e0218 */
[C---:B------:R-:W-:Y:S01]  /*0a60*/  SEL R24, R10.reuse, R11, !P0 ;  /* 0x0000000b0a187207 */ /* 0x040fe20004000000 */
[----:B------:R-:W-:Y:S01]  /*0a70*/  IMAD R18, R15, -0xc00, R22 ;  /* 0xfffff4000f127824 */ /* 0x000fe200078e0216 */
[----:B------:R-:W-:Y:S01]  /*0a80*/  SEL R10, R10, R12, !P0 ;  /* 0x0000000c0a0a7207 */ /* 0x000fe20004000000 */
[----:B------:R-:W-:-:S02]  /*0a90*/  IMAD R22, R21, -0xc00, R26 ;  /* 0xfffff40015167824 */ /* 0x000fc400078e021a */
[--C-:B------:R-:W-:Y:S02]  /*0aa0*/  IMAD R15, R24, 0xc00, R9.reuse ;  /* 0x00000c00180f7824 */ /* 0x100fe400078e0209 */
[--C-:B------:R-:W-:Y:S02]  /*0ab0*/  IMAD R11, R10, 0xc00, R9.reuse ;  /* 0x00000c000a0b7824 */ /* 0x100fe400078e0209 */
[--C-:B------:R-:W-:Y:S02]  /*0ac0*/  IMAD R19, R14, 0xc00, R9.reuse ;  /* 0x00000c000e137824 */ /* 0x100fe400078e0209 */
[----:B------:R-:W-:Y:S02]  /*0ad0*/  IMAD R27, R18, 0xc00, R9 ;  /* 0x00000c00121b7824 */ /* 0x000fe400078e0209 */
[----:B--2---:R-:W-:-:S04]  /*0ae0*/  IMAD.WIDE R14, R15, 0x2, R16 ;  /* 0x000000020f0e7825 */ /* 0x004fc800078e0210 */
[----:B------:R-:W-:Y:S01]  /*0af0*/  IMAD R29, R20, 0xc00, R9 ;  /* 0x00000c00141d7824 */ /* 0x000fe200078e0209 */
[----:B------:R-:W-:Y:S01]  /*0b00*/  @!PT LDS RZ, [RZ] ;  /* 0x00000000fffff984 */ /* 0x000fe20000000800 */
[----:B------:R-:W-:Y:S01]  /*0b10*/  @!PT LDS RZ, [RZ] ;  /* 0x00000000fffff984 */ /* 0x000fe20000000800 */
[----:B------:R-:W-:Y:S01]  /*0b20*/  @!PT LDS RZ, [RZ] ;  /* 0x00000000fffff984 */ /* 0x000fe20000000800 */
[----:B------:R-:W-:Y:S01]  /*0b30*/  LDGSTS.E.BYPASS.128 [R25], desc[UR18][R14.64] ;  /* 0x000000000e197fae */ /* 0x000fe2000b901c52 */
[----:B------:R-:W-:-:S04]  /*0b40*/  IMAD.WIDE R16, R11, 0x2, R16 ;  /* 0x000000020b107825 */ /* 0x000fc800078e0210 */
[----:B------:R-:W-:Y:S01]  /*0b50*/  IMAD R9, R22, 0xc00, R9 ;  /* 0x00000c0016097824 */ /* 0x000fe200078e0209 */
[----:B------:R-:W-:Y:S01]  /*0b60*/  LDGSTS.E.BYPASS.128 [R33], desc[UR18][R16.64] ;  /* 0x0000000010217fae */ /* 0x000fe2000b901c52 */
[--C-:B-1---5:R-:W-:Y:S01]  /*0b70*/  IMAD.WIDE R18, R19, 0x2, R30.reuse ;  /* 0x0000000213127825 */ /* 0x122fe200078e021e */
[----:B------:R-:W-:Y:S02]  /*0b80*/  IADD3 R10, P1, R16, 0x80, RZ ;  /* 0x00000080100a7810 */ /* 0x000fe40007f3e0ff */
[----:B------:R-:W0:Y:S01]  /*0b90*/  LDGDEPBAR ;  /* 0x00000000000079af */ /* 0x000e220000000000 */
[----:B------:R-:W-:-:S03]  /*0ba0*/  IMAD.WIDE R26, R27, 0x2, R30 ;  /* 0x000000021b1a7825 */ /* 0x000fc600078e021e */
[----:B------:R-:W-:Y:S01]  /*0bb0*/  LDGSTS.E.BYPASS.128 [R25+0x3000], desc[UR18][R18.64] ;  /* 0x0300000012197fae */ /* 0x000fe2000b901c52 */
[--C-:B------:R-:W-:Y:S01]  /*0bc0*/  IMAD.WIDE R28, R29, 0x2, R30.reuse ;  /* 0x000000021d1c7825 */ /* 0x100fe200078e021e */
[----:B------:R-:W-:Y:S02]  /*0bd0*/  IADD3 R20, P2, R26, 0x80, RZ ;  /* 0x000000801a147810 */ /* 0x000fe40007f5e0ff */
[----:B------:R-:W-:Y:S01]  /*0be0*/  LDGSTS.E.BYPASS.128 [R33+0x3000], desc[UR18][R26.64] ;  /* 0x030000001a217fae */ /* 0x000fe2000b901c52 */
[----:B------:R-:W-:Y:S01]  /*0bf0*/  IMAD.WIDE R30, R9, 0x2, R30 ;  /* 0x00000002091e7825 */ /* 0x000fe200078e021e */
[----:B------:R-:W-:Y:S02]  /*0c00*/  IADD3 R9, P0, R14, 0x80, RZ ;  /* 0x000000800e097810 */ /* 0x000fe40007f1e0ff */
[----:B------:R-:W-:Y:S01]  /*0c10*/  LDGSTS.E.BYPASS.128 [R35+0x3000], desc[UR18][R28.64] ;  /* 0x030000001c237fae */ /* 0x000fe2000b901c52 */
[----:B------:R-:W-:Y:S01]  /*0c20*/  IMAD.X R13, RZ, RZ, R17, P1 ;  /* 0x000000ffff0d7224 */ /* 0x000fe200008e0611 */
[----:B------:R-:W-:Y:S01]  /*0c30*/  IADD3 R22, P1, R28, 0x80, RZ ;  /* 0x000000801c167810 */ /* 0x000fe20007f3e0ff */
[----:B------:R-:W-:Y:S01]  /*0c40*/  IMAD.X R11, RZ, RZ, R15, P0 ;  /* 0x000000ffff0b7224 */ /* 0x000fe200000e060f */
[----:B------:R-:W-:Y:S01]  /*0c50*/  LDGSTS.E.BYPASS.128 [R37+0x3000], desc[UR18][R30.64] ;  /* 0x030000001e257fae */ /* 0x000fe2000b901c52 */
[----:B------:R-:W-:Y:S01]  /*0c60*/  IADD3 R12, P0, R18, 0x80, RZ ;  /* 0x00000080120c7810 */ /* 0x000fe20007f1e0ff */
[----:B------:R-:W-:-:S02]  /*0c70*/  IMAD.X R88, RZ, RZ, R27, P2 ;  /* 0x000000ffff587224 */ /* 0x000fc400010e061b */
[----:B------:R-:W0:Y:S01]  /*0c80*/  LDGDEPBAR ;  /* 0x00000000000079af */ /* 0x000e220000000000 */
[----:B------:R-:W-:Y:S02]  /*0c90*/  IMAD.X R89, RZ, RZ, R29, P1 ;  /* 0x000000ffff597224 */ /* 0x000fe400008e061d */
[----:B------:R-:W-:Y:S01]  /*0ca0*/  IMAD.X R21, RZ, RZ, R19, P0 ;  /* 0x000000ffff157224 */ /* 0x000fe200000e0613 */
[----:B------:R-:W-:Y:S01]  /*0cb0*/  BAR.SYNC.DEFER_BLOCKING 0x0 ;  /* 0x0000000000007b1d */ /* 0x000fe20000010000 */
[----:B------:R-:W-:-:S05]  /*0cc0*/  IADD3 R23, P0, R30, 0x80, RZ ;  /* 0x000000801e177810 */ /* 0x000fca0007f1e0ff */
[----:B------:R-:W-:Y:S01]  /*0cd0*/  IMAD.X R90, RZ, RZ, R31, P0 ;  /* 0x000000ffff5a7224 */ /* 0x000fe200000e061f */
[----:B------:R-:W-:Y:S01]  /*0ce0*/  @!PT LDS RZ, [RZ] ;  /* 0x00000000fffff984 */ /* 0x000fe20000000800 */
[----:B------:R-:W-:Y:S01]  /*0cf0*/  @!PT LDS RZ, [RZ] ;  /* 0x00000000fffff984 */ /* 0x000fe20000000800 */
[----:B------:R-:W-:Y:S01]  /*0d00*/  @!PT LDS RZ, [RZ] ;  /* 0x00000000fffff984 */ /* 0x000fe20000000800 */
[----:B------:R-:W-:Y:S04]  /*0d10*/  LDGSTS.E.BYPASS.128 [R25+0x1000], desc[UR18][R14.64+0x40] ;  /* 0x010000400e197fae */ /* 0x000fe8000b901c52 */
[----:B------:R-:W-:Y:S04]  /*0d20*/  LDGSTS.E.BYPASS.128 [R33+0x1000], desc[UR18][R16.64+0x40] ;  /* 0x0100004010217fae */ /* 0x000fe8000b901c52 */
[----:B------:R-:W0:Y:S04]  /*0d30*/  LDGDEPBAR ;  /* 0x00000000000079af */ /* 0x000e280000000000 */
[----:B------:R1:W-:Y:S04]  /*0d40*/  LDGSTS.E.BYPASS.128 [R25+0x5000], desc[UR18][R18.64+0x40] ;  /* 0x0500004012197fae */ /* 0x0003e8000b901c52 */
[----:B------:R2:W-:Y:S04]  /*0d50*/  LDGSTS.E.BYPASS.128 [R33+0x5000], desc[UR18][R26.64+0x40] ;  /* 0x050000401a217fae */ /* 0x0005e8000b901c52 */
[----:B------:R3:W-:Y:S04]  /*0d60*/  LDGSTS.E.BYPASS.128 [R35+0x5000], desc[UR18][R28.64+0x40] ;  /* 0x050000401c237fae */ /* 0x0007e8000b901c52 */
[----:B------:R4:W-:Y:S01]  /*0d70*/  LDGSTS.E.BYPASS.128 [R37+0x5000], desc[UR18][R30.64+0x40] ;  /* 0x050000401e257fae */ /* 0x0009e2000b901c52 */
[----:B-1----:R-:W-:-:S03]  /*0d80*/  CS2R R24, SRZ ;  /* 0x0000000000187805 */ /* 0x002fc6000001ff00 */
[----:B------:R-:W0:Y:S01]  /*0d90*/  LDGDEPBAR ;  /* 0x00000000000079af */ /* 0x000e220000000000 */
[----:B--2---:R-:W-:Y:S02]  /*0da0*/  CS2R R26, SRZ ;  /* 0x00000000001a7805 */ /* 0x004fe4000001ff00 */
[----:B------:R-:W-:Y:S02]  /*0db0*/  CS2R R32, SRZ ;  /* 0x0000000000207805 */ /* 0x000fe4000001ff00 */
[----:B---3--:R-:W-:Y:S02]  /*0dc0*/  CS2R R28, SRZ ;  /* 0x00000000001c7805 */ /* 0x008fe4000001ff00 */
[----:B------:R-:W-:Y:S02]  /*0dd0*/  CS2R R34, SRZ ;  /* 0x0000000000227805 */ /* 0x000fe4000001ff00 */
[----:B----4-:R-:W-:Y:S02]  /*0de0*/  CS2R R30, SRZ ;  /* 0x00000000001e7805 */ /* 0x010fe4000001ff00 */
[----:B------:R-:W-:-:S07]  /*0df0*/  CS2R R36, SRZ ;  /* 0x0000000000247805 */ /* 0x000fce000001ff00 */
.L_x_0:
[----:B------:R-:W1:Y:S01]  /*0e00*/  SHFL.IDX PT, R14, R92, RZ, 0x1f ;  /* 0x00001fff5c0e7589 */ /* 0x000e6200000e0000 */
[----:B------:R-:W-:Y:S01]  /*0e10*/  UIADD3 UR6, UR6, 0x1, URZ ;  /* 0x0000000106067890 */ /* 0x000fe2000fffe03f */
[----:B------:R-:W-:-:S04]  /*0e20*/  DEPBAR.LE SB0, 0x2 ;  /* 0x000080800000791a */ /* 0x000fc80000000000 */
[----:B------:R-:W-:Y:S01]  /*0e30*/  UISETP.GE.AND UP0, UPT, UR6, 0x3, UPT ;  /* 0x000000030600788c */ /* 0x000fe2000bf06270 */
[----:B------:R-:W-:Y:S01]  /*0e40*/  BAR.SYNC.DEFER_BLOCKING 0x0 ;  /* 0x0000000000007b1d */ /* 0x000fe20000010000 */
[----:B------:R-:W-:Y:S01]  /*0e50*/  UIADD3 UR15, UR15, 0x1, URZ ;  /* 0x000000010f0f7890 */ /* 0x000fe2000fffe03f */
[----:B------:R-:W-:Y:S01]  /*0e60*/  VIADD R93, R93, 0x20 ;  /* 0x000000205d5d7836 */ /* 0x000fe20000000000 */
[----:B------:R-:W-:Y:S01]  /*0e70*/  USEL UR16, UR6, URZ, !UP0 ;  /* 0x0000003f06107287 */ /* 0x000fe2000c000000 */
[----:B------:R-:W-:Y:S02]  /*0e80*/  IADD3 R18, P1, R9, UR4, RZ ;  /* 0x0000000409127c10 */ /* 0x000fe4000ff3e0ff */
[----:B------:R-:W-:Y:S01]  /*0e90*/  UMOV UR11, 0x80000020 ;  /* 0x80000020000b7882 */ /* 0x000fe20000000000 */
[----:B------:R-:W-:Y:S01]  /*0ea0*/  ULEA UR6, UR16, UR14, 0xc ;  /* 0x0000000e10067291 */ /* 0x000fe2000f8e603f */
[----:B------:R-:W-:Y:S02]  /*0eb0*/  ISETP.GE.U32.AND P0, PT, R93, 0xbc0, PT ;  /* 0x00000bc05d00780c */ /* 0x000fe40003f06070 */
[----:B------:R-:W-:Y:S01]  /*0ec0*/  IADD3.X R19, R11, UR5, RZ, P1, !PT ;  /* 0x000000050b137c10 */ /* 0x000fe20008ffe4ff */
[----:B------:R-:W-:Y:S01]  /*0ed0*/  USHF.R.U32.HI UR8, URZ, 0x4, UR6 ;  /* 0x000000043f087899 */ /* 0x000fe20008011606 */
[----:B------:R-:W-:Y:S01]  /*0ee0*/  IADD3 R16, P1, R10, UR4, RZ ;  /* 0x000000040a107c10 */ /* 0x000fe2000ff3e0ff */
[----:B------:R-:W-:-:S02]  /*0ef0*/  ULEA UR6, UR16, UR17, 0xd ;  /* 0x0000001110067291 */ /* 0x000fc4000f8e683f */
[----:B------:R-:W-:Y:S01]  /*0f00*/  ULOP3.LUT UR8, UR8, 0x3fff, URZ, 0xc0, !UPT ;  /* 0x00003fff08087892 */ /* 0x000fe2000f8ec03f */
[----:B------:R-:W-:Y:S01]  /*0f10*/  IADD3.X R17, R13, UR5, RZ, P1, !PT ;  /* 0x000000050d117c10 */ /* 0x000fe20008ffe4ff */
[----:B------:R-:W-:Y:S01]  /*0f20*/  USHF.R.U32.HI UR6, URZ, 0x4, UR6 ;  /* 0x000000043f067899 */ /* 0x000fe20008011606 */
[----:B-1----:R-:W-:Y:S02]  /*0f30*/  R2UR UR7, R14 ;  /* 0x000000000e0772ca */ /* 0x002fe400000e0000 */
[----:B------:R-:W-:Y:S01]  /*0f40*/  IADD3 R14, P1, R12, UR4, RZ ;  /* 0x000000040c0e7c10 */ /* 0x000fe2000ff3e0ff */
[----:B------:R-:W-:Y:S01]  /*0f50*/  ULOP3.LUT UR6, UR6, 0x3fff, URZ, 0xc0, !UPT ;  /* 0x00003fff06067892 */ /* 0x000fe2000f8ec03f */
[----:B------:R-:W-:-:S03]  /*0f60*/  WARPGROUP.ARRIVE ;  /* 0x00000000000079c5 */ /* 0x000fc60000000000 */
[----:B------:R-:W-:-:S06]  /*0f70*/  ULOP3.LUT UR10, UR6, 0x2000000, URZ, 0xfc, !UPT ;  /* 0x02000000060a7892 */ /* 0x000fcc000f8efc3f */
[----:B------:R-:W-:-:S04]  /*0f80*/  USHF.L.U32 UR7, UR7, 0x6, URZ ;  /* 0x0000000607077899 */ /* 0x000fc8000800063f */
[----:B------:R-:W-:-:S04]  /*0f90*/  ULOP3.LUT UR7, UR7, 0xc0, URZ, 0xc0, !UPT ;  /* 0x000000c007077892 */ /* 0x000fc8000f8ec03f */
[----:B------:R-:W-:-:S03]  /*0fa0*/  UIADD3 UR12, UP0, UR7, UR8, URZ ;  /* 0x00000008070c7290 */ /* 0x000fc6000ff1e03f */
[----:B------:R-:W-:Y:S01]  /*0fb0*/  UMOV UR7, URZ ;  /* 0x0000003f00077c82 */ /* 0x000fe20008000000 */
[----:B------:R-:W-:Y:S02]  /*0fc0*/  UIADD3.X UR13, URZ, URZ, URZ, UP0, !UPT ;  /* 0x0000003f3f0d7290 */ /* 0x000fe400087fe43f */
[----:B------:R-:W-:Y:S02]  /*0fd0*/  ULOP3.LUT UR8, UR12, 0x1000000, URZ, 0xfc, !UPT ;  /* 0x010000000c087892 */ /* 0x000fe4000f8efc3f */
[----:B------:R-:W-:Y:S02]  /*0fe0*/  ULOP3.LUT UR9, UR13, 0x80000020, URZ, 0xfc, !UPT ;  /* 0x800000200d097892 */ /* 0x000fe4000f8efc3f */
[----:B------:R-:W-:-:S04]  /*0ff0*/  UISETP.GE.AND UP0, UPT, UR15, 0x3, UPT ;  /* 0x000000030f00788c */ /* 0x000fc8000bf06270 */
[----:B------:R-:W-:-:S03]  /*1000*/  USEL UR15, UR15, URZ, !UP0 ;  /* 0x0000003f0f0f7287 */ /* 0x000fc6000c000000 */
[----:B------:R-:W-:Y:S01]  /*1010*/  HGMMA.64x128x16.F32.BF16 R24, gdesc[UR8], R24 ;  /* 0x01e00000081879f0 */ /* 0x000fe20008701818 */
[----:B------:R-:W-:Y:S01]  /*1020*/  UMOV UR8, 0x1000002 ;  /* 0x0100000200087882 */ /* 0x000fe20000000000 */
[----:B------:R-:W-:Y:S01]  /*1030*/  UMOV UR9, 0x80000020 ;  /* 0x8000002000097882 */ /* 0x000fe20000000000 */
[----:B------:R-:W-:Y:S01]  /*1040*/  UMOV UR10, 0x2000002 ;  /* 0x02000002000a7882 */ /* 0x000fe20000000000 */
[----:B------:R-:W-:Y:S01]  /*1050*/  UMOV UR11, 0x80000020 ;  /* 0x80000020000b7882 */ /* 0x000fe20000000000 */
[----:B------:R-:W-:Y:S02]  /*1060*/  UIADD3.64 UR8, UR12, UR8, URZ ;  /* 0x000000080c087297 */ /* 0x000fe4000fffe03f */
[----:B------:R-:W-:Y:S02]  /*1070*/  UIADD3.64 UR10, UR6, UR10, URZ ;  /* 0x0000000a060a7297 */ /* 0x000fe4000fffe03f */
[----:B------:R-:W-:-:S06]  /*1080*/  ULEA UR6, UR15, UR14, 0xc ;  /* 0x0000000e0f067291 */ /* 0x000fcc000f8e603f */
[----:B------:R-:W-:Y:S01]  /*1090*/  LEA R15, R8, UR6, 0x1 ;  /* 0x00000006080f7c11 */ /* 0x000fe2000f8e08ff */
[----:B------:R-:W-:Y:S03]  /*10a0*/  HGMMA.64x128x16.F32.BF16 R24, gdesc[UR8], R24, gsb0 ;  /* 0x01e00000081879f0 */ /* 0x000fe60008001818 */
[----:B------:R-:W-:Y:S02]  /*10b0*/  WARPGROUP.DEPBAR.LE gsb0, 0x1 ;  /* 0x00008000000079c5 */ /* 0x000fe40000010100 */
[----:B------:R-:W-:Y:S06]  /*10c0*/  BAR.SYNC.DEFER_BLOCKING 0x0 ;  /* 0x0000000000007b1d */ /* 0x000fec0000010000 */
[----:B------:R-:W-:Y:S01]  /*10d0*/  @!PT LDS RZ, [RZ] ;  /* 0x00000000fffff984 */ /* 0x000fe20000000800 */
[----:B------:R-:W-:Y:S01]  /*10e0*/  @!PT LDS RZ, [RZ] ;  /* 0x00000000fffff984 */ /* 0x000fe20000000800 */
[----:B------:R-:W-:Y:S01]  /*10f0*/  @!PT LDS RZ, [RZ] ;  /* 0x00000000fffff984 */ /* 0x000fe20000000800 */
[----:B------:R1:W-:Y:S02]  /*1100*/  LDGSTS.E.BYPASS.128 [R15], desc[UR18][R18.64], !P0 ;  /* 0x00000000120f7fae */ /* 0x0003e4000c101c52 */
[----:B-1----:R-:W-:Y:S01]  /*1110*/  LEA R19, R4, UR6, 0x1 ;  /* 0x0000000604137c11 */ /* 0x002fe2000f8e08ff */
[----:B------:R-:W-:Y:S01]  /*1120*/  ULEA UR6, UR15, UR17, 0xd ;  /* 0x000000110f067291 */ /* 0x000fe2000f8e683f */
[----:B------:R-:W-:-:S03]  /*1130*/  IADD3.X R15, R21, UR5, RZ, P1, !PT ;  /* 0x00000005150f7c10 */ /* 0x000fc60008ffe4ff */
[----:B------:R1:W-:Y:S02]  /*1140*/  LDGSTS.E.BYPASS.128 [R19], desc[UR18][R16.64], !P0 ;  /* 0x0000000010137fae */ /* 0x0003e4000c101c52 */
[----:B------:R-:W-:Y:S02]  /*1150*/  LEA R18, R4, UR6, 0x1 ;  /* 0x0000000604127c11 */ /* 0x000fe4000f8e08ff */
[----:B------:R-:W0:Y:S01]  /*1160*/  LDGDEPBAR ;  /* 0x00000000000079af */ /* 0x000e220000000000 */
[----:B-1----:R-:W-:-:S05]  /*1170*/  LEA R17, R8, UR6, 0x1 ;  /* 0x0000000608117c11 */ /* 0x002fca000f8e08ff */
[----:B------:R1:W-:Y:S02]  /*1180*/  LDGSTS.E.BYPASS.128 [R17], desc[UR18][R14.64], !P0 ;  /* 0x000000000e117fae */ /* 0x0003e4000c101c52 */
[----:B-1----:R-:W-:-:S04]  /*1190*/  IADD3 R14, P1, R20, UR4, RZ ;  /* 0x00000004140e7c10 */ /* 0x002fc8000ff3e0ff */
[----:B------:R-:W-:Y:S02]  /*11a0*/  IADD3.X R15, R88, UR5, RZ, P1, !PT ;  /* 0x00000005580f7c10 */ /* 0x000fe40008ffe4ff */
[----:B------:R-:W-:-:S03]  /*11b0*/  IADD3 R16, P1, R22, UR4, RZ ;  /* 0x0000000416107c10 */ /* 0x000fc6000ff3e0ff */
[----:B------:R1:W-:Y:S01]  /*11c0*/  LDGSTS.E.BYPASS.128 [R18], desc[UR18][R14.64], !P0 ;  /* 0x000000000e127fae */ /* 0x0003e2000c101c52 */
[----:B------:R-:W-:Y:S02]  /*11d0*/  IADD3.X R17, R89, UR5, RZ, P1, !PT ;  /* 0x0000000559117c10 */ /* 0x000fe40008ffe4ff */
[----:B-1----:R-:W-:Y:S02]  /*11e0*/  LEA R15, R6, UR6, 0x1 ;  /* 0x00000006060f7c11 */ /* 0x002fe4000f8e08ff */
[----:B------:R-:W-:Y:S01]  /*11f0*/  IADD3 R18, P1, R23, UR4, RZ ;  /* 0x0000000417127c10 */ /* 0x000fe2000ff3e0ff */
[----:B------:R-:W-:Y:S02]  /*1200*/  UIADD3 UR4, UP0, UR4, 0x40, URZ ;  /* 0x0000004004047890 */ /* 0x000fe4000ff1e03f */
[----:B------:R1:W-:Y:S01]  /*1210*/  LDGSTS.E.BYPASS.128 [R15], desc[UR18][R16.64], !P0 ;  /* 0x00000000100f7fae */ /* 0x0003e2000c101c52 */
[----:B------:R-:W-:Y:S01]  /*1220*/  IADD3.X R19, R90, UR5, RZ, P1, !PT ;  /* 0x000000055a137c10 */ /* 0x000fe20008ffe4ff */
[----:B------:R-:W-:Y:S01]  /*1230*/  UIADD3.X UR5, URZ, UR5, URZ, UP0, !UPT ;  /* 0x000000053f057290 */ /* 0x000fe200087fe43f */
[----:B-1----:R-:W-:Y:S01]  /*1240*/  LEA R17, R7, UR6, 0x1 ;  /* 0x0000000607117c11 */ /* 0x002fe2000f8e08ff */
[----:B------:R-:W-:-:S04]  /*1250*/  UMOV UR6, UR16 ;  /* 0x0000001000067c82 */ /* 0x000fc80008000000 */
[----:B------:R1:W-:Y:S01]  /*1260*/  LDGSTS.E.BYPASS.128 [R17], desc[UR18][R18.64], !P0 ;  /* 0x0000000012117fae */ /* 0x0003e2000c101c52 */
[----:B------:R-:W-:-:S03]  /*1270*/  ISETP.GE.U32.AND P0, PT, R93, 0xbe0, PT ;  /* 0x00000be05d00780c */ /* 0x000fc60003f06070 */
[----:B------:R-:W0:Y:S10]  /*1280*/  LDGDEPBAR ;  /* 0x00000000000079af */ /* 0x000e340000000000 */
[----:B-1----:R-:W-:Y:S05]  /*1290*/  @!P0 BRA `(.L_x_0) ;  /* 0xfffffff800d88947 */ /* 0x002fea000383ffff */
[----:B------:R-:W-:Y:S02]  /*12a0*/  WARPGROUP.DEPBAR.LE gsb0, 0x0 ;  /* 0x00008000000079c5 */ /* 0x000fe40000010000 */
[----:B------:R-:W-:-:S04]  /*12b0*/  DEPBAR.LE SB0, 0x0 ;  /* 0x000080000000791a */ /* 0x000fc80000000000 */
[--C-:B------:R-:W-:Y:S02]  /*12c0*/  SHF.R.U32.HI R4, RZ, 0x1, R2.reuse ;  /* 0x00000001ff047819 */ /* 0x100fe40000011602 */
[----:B------:R-:W-:Y:S02]  /*12d0*/  SHF.R.U32.HI R8, RZ, 0x5, R2 ;  /* 0x00000005ff087819 */ /* 0x000fe40000011602 */
[----:B------:R-:W-:Y:S02]  /*12e0*/  LOP3.LUT R6, R2, 0xf, RZ, 0xc0, !PT ;  /* 0x0000000f02067812 */ /* 0x000fe400078ec0ff */
[----:B------:R-:W-:Y:S02]  /*12f0*/  LOP3.LUT R7, R4, 0x8, RZ, 0xc0, !PT ;  /* 0x0000000804077812 */ /* 0x000fe400078ec0ff */
[----:B------:R-:W-:Y:S02]  /*1300*/  LOP3.LUT R4, R8, 0x3, RZ, 0xc0, !PT ;  /* 0x0000000308047812 */ /* 0x000fe400078ec0ff */
[----:B------:R-:W-:Y:S01]  /*1310*/  F2FP.BF16.F32.PACK_AB R24, R25, R24 ;  /* 0x000000181918723e */ /* 0x000fe200000010ff */
[----:B------:R-:W-:Y:S01]  /*1320*/  IMAD R7, R6, 0x88, R7 ;  /* 0x0000008806077824 */ /* 0x000fe200078e0207 */
[----:B------:R-:W-:Y:S01]  /*1330*/  F2FP.BF16.F32.PACK_AB R25, R27, R26 ;  /* 0x0000001a1b19723e */ /* 0x000fe200000010ff */
[C---:B------:R-:W-:Y:S01]  /*1340*/  IMAD.SHL.U32 R6, R4.reuse, 0x2, RZ ;  /* 0x0000000204067824 */ /* 0x040fe200078e00ff */
[----:B------:R-:W-:Y:S01]  /*1350*/  F2FP.BF16.F32.PACK_AB R32, R33, R32 ;  /* 0x000000202120723e */ /* 0x000fe200000010ff */
[----:B------:R-:W-:Y:S01]  /*1360*/  IMAD R4, R4, 0x880, R7 ;  /* 0x0000088004047824 */ /* 0x000fe200078e0207 */
[----:B------:R-:W-:-:S02]  /*1370*/  F2FP.BF16.F32.PACK_AB R26, R29, R28 ;  /* 0x0000001c1d1a723e */ /* 0x000fc400000010ff */
[----:B------:R-:W-:Y:S02]  /*1380*/  F2FP.BF16.F32.PACK_AB R27, R31, R30 ;  /* 0x0000001e1f1b723e */ /* 0x000fe400000010ff */
[----:B------:R-:W-:Y:S02]  /*1390*/  F2FP.BF16.F32.PACK_AB R33, R35, R34 ;  /* 0x000000222321723e */ /* 0x000fe400000010ff */
[----:B------:R-:W-:Y:S02]  /*13a0*/  F2FP.BF16.F32.PACK_AB R40, R41, R40 ;  /* 0x000000282928723e */ /* 0x000fe400000010ff */
[----:B------:R-:W-:Y:S01]  /*13b0*/  LEA R4, R4, UR14, 0x1 ;  /* 0x0000000e04047c11 */ /* 0x000fe2000f8e08ff */
[----:B------:R-:W-:Y:S01]  /*13c0*/  BAR.SYNC.DEFER_BLOCKING 0x0 ;  /* 0x0000000000007b1d */ /* 0x000fe20000010000 */
[----:B------:R-:W-:Y:S02]  /*13d0*/  F2FP.BF16.F32.PACK_AB R34, R37, R36 ;  /* 0x000000242522723e */ /* 0x000fe400000010ff */
[----:B------:R-:W-:-:S02]  /*13e0*/  F2FP.BF16.F32.PACK_AB R35, R39, R38 ;  /* 0x000000262723723e */ /* 0x000fc400000010ff */
[----:B------:R-:W-:Y:S02]  /*13f0*/  F2FP.BF16.F32.PACK_AB R41, R43, R42 ;  /* 0x0000002a2b29723e */ /* 0x000fe400000010ff */
[----:B------:R-:W-:Y:S02]  /*1400*/  F2FP.BF16.F32.PACK_AB R48, R49, R48 ;  /* 0x000000303130723e */ /* 0x000fe400000010ff */
[----:B------:R-:W-:Y:S02]  /*1410*/  F2FP.BF16.F32.PACK_AB R42, R45, R44 ;  /* 0x0000002c2d2a723e */ /* 0x000fe400000010ff */
[----:B------:R-:W-:Y:S01]  /*1420*/  F2FP.BF16.F32.PACK_AB R43, R47, R46 ;  /* 0x0000002e2f2b723e */ /* 0x000fe200000010ff */
[----:B------:R-:W-:Y:S01]  /*1430*/  IMAD.SHL.U32 R46, R2, 0x8, RZ ;  /* 0x00000008022e7824 */ /* 0x000fe200078e00ff */
[----:B------:R-:W-:Y:S02]  /*1440*/  F2FP.BF16.F32.PACK_AB R49, R51, R50 ;  /* 0x000000323331723e */ /* 0x000fe400000010ff */
[----:B------:R-:W-:-:S02]  /*1450*/  F2FP.BF16.F32.PACK_AB R56, R57, R56 ;  /* 0x000000383938723e */ /* 0x000fc400000010ff */
[----:B------:R-:W-:Y:S02]  /*1460*/  F2FP.BF16.F32.PACK_AB R50, R53, R52 ;  /* 0x000000343532723e */ /* 0x000fe400000010ff */
[----:B------:R-:W-:Y:S02]  /*1470*/  F2FP.BF16.F32.PACK_AB R51, R55, R54 ;  /* 0x000000363733723e */ /* 0x000fe400000010ff */
[----:B------:R-:W-:Y:S02]  /*1480*/  F2FP.BF16.F32.PACK_AB R57, R59, R58 ;  /* 0x0000003a3b39723e */ /* 0x000fe400000010ff */
[----:B------:R-:W-:Y:S01]  /*1490*/  F2FP.BF16.F32.PACK_AB R64, R65, R64 ;  /* 0x000000404140723e */ /* 0x000fe200000010ff */
[----:B------:R-:W-:Y:S01]  /*14a0*/  STSM.16.M88.4 [R4], R24 ;  /* 0x0000001804007844 */ /* 0x000fe20000000200 */
[----:B------:R-:W-:Y:S02]  /*14b0*/  F2FP.BF16.F32.PACK_AB R58, R61, R60 ;  /* 0x0000003c3d3a723e */ /* 0x000fe400000010ff */
[----:B------:R-:W-:Y:S01]  /*14c0*/  F2FP.BF16.F32.PACK_AB R59, R63, R62 ;  /* 0x0000003e3f3b723e */ /* 0x000fe200000010ff */
[----:B------:R1:W-:Y:S01]  /*14d0*/  STSM.16.M88.4 [R4+0x20], R32 ;  /* 0x0000202004007844 */ /* 0x0003e20000000200 */
[----:B------:R-:W-:-:S02]  /*14e0*/  F2FP.BF16.F32.PACK_AB R65, R67, R66 ;  /* 0x000000424341723e */ /* 0x000fc400000010ff */
[----:B------:R-:W-:Y:S01]  /*14f0*/  F2FP.BF16.F32.PACK_AB R72, R73, R72 ;  /* 0x000000484948723e */ /* 0x000fe200000010ff */
[----:B------:R2:W-:Y:S01]  /*1500*/  STSM.16.M88.4 [R4+0x40], R40 ;  /* 0x0000402804007844 */ /* 0x0005e20000000200 */
[----:B------:R-:W-:Y:S02]  /*1510*/  F2FP.BF16.F32.PACK_AB R66, R69, R68 ;  /* 0x000000444542723e */ /* 0x000fe400000010ff */
[----:B------:R-:W-:Y:S01]  /*1520*/  F2FP.BF16.F32.PACK_AB R67, R71, R70 ;  /* 0x000000464743723e */ /* 0x000fe200000010ff */
[----:B------:R-:W-:Y:S01]  /*1530*/  STSM.16.M88.4 [R4+0x60], R48 ;  /* 0x0000603004007844 */ /* 0x000fe20000000200 */
[----:B------:R-:W-:Y:S02]  /*1540*/  F2FP.BF16.F32.PACK_AB R73, R75, R74 ;  /* 0x0000004a4b49723e */ /* 0x000fe400000010ff */
[----:B------:R-:W-:Y:S01]  /*1550*/  F2FP.BF16.F32.PACK_AB R80, R81, R80 ;  /* 0x000000505150723e */ /* 0x000fe200000010ff */
[----:B------:R-:W-:Y:S01]  /*1560*/  STSM.16.M88.4 [R4+0x80], R56 ;  /* 0x0000803804007844 */ /* 0x000fe20000000200 */
[----:B------:R-:W-:-:S02]  /*1570*/  F2FP.BF16.F32.PACK_AB R74, R77, R76 ;  /* 0x0000004c4d4a723e */ /* 0x000fc400000010ff */
[----:B------:R-:W-:Y:S01]  /*1580*/  F2FP.BF16.F32.PACK_AB R75, R79, R78 ;  /* 0x0000004e4f4b723e */ /* 0x000fe200000010ff */
[----:B------:R-:W-:Y:S01]  /*1590*/  STSM.16.M88.4 [R4+0xa0], R64 ;  /* 0x0000a04004007844 */ /* 0x000fe20000000200 */
[----:B------:R-:W-:Y:S02]  /*15a0*/  F2FP.BF16.F32.PACK_AB R81, R83, R82 ;  /* 0x000000525351723e */ /* 0x000fe400000010ff */
[----:B------:R-:W-:Y:S01]  /*15b0*/  F2FP.BF16.F32.PACK_AB R82, R85, R84 ;  /* 0x000000545552723e */ /* 0x000fe200000010ff */
[----:B------:R-:W-:Y:S01]  /*15c0*/  STSM.16.M88.4 [R4+0xc0], R72 ;  /* 0x0000c04804007844 */ /* 0x000fe20000000200 */
[----:B------:R-:W-:Y:S02]  /*15d0*/  F2FP.BF16.F32.PACK_AB R83, R87, R86 ;  /* 0x000000565753723e */ /* 0x000fe400000010ff */
[----:B------:R-:W-:Y:S02]  /*15e0*/  LOP3.LUT R91, R6, R91, RZ, 0xfc, !PT ;  /* 0x0000005b065b7212 */ /* 0x000fe400078efcff */
[----:B------:R-:W-:Y:S01]  /*15f0*/  LOP3.LUT R2, R46, 0x78, RZ, 0xc0, !PT ;  /* 0x000000782e027812 */ /* 0x000fe200078ec0ff */
[----:B------:R3:W-:Y:S01]  /*1600*/  STSM.16.M88.4 [R4+0xe0], R80 ;  /* 0x0000e05004007844 */ /* 0x0007e20000000200 */
[----:B------:R-:W4:Y:S01]  /*1610*/  LDC.64 R6, c[0x0][0x220] ;  /* 0x00008800ff067b82 */ /* 0x000f220000000a00 */
[----:B-1----:R-:W-:-:S02]  /*1620*/  LOP3.LUT R33, R5, 0x10, RZ, 0xfc, !PT ;  /* 0x0000001005217812 */ /* 0x002fc400078efcff */
[----:B------:R-:W-:Y:S01]  /*1630*/  IMAD R2, R91, 0x88, R2 ;  /* 0x000000885b027824 */ /* 0x000fe200078e0202 */
[C---:B------:R-:W-:Y:S02]  /*1640*/  LOP3.LUT R35, R5.reuse, 0x18, RZ, 0xfc, !PT ;  /* 0x0000001805237812 */ /* 0x040fe400078efcff */
[C---:B--2---:R-:W-:Y:S02]  /*1650*/  LOP3.LUT R41, R5.reuse, 0x20, RZ, 0xfc, !PT ;  /* 0x0000002005297812 */ /* 0x044fe400078efcff */
[----:B------:R-:W-:Y:S01]  /*1660*/  LEA R44, R2, UR14, 0x1 ;  /* 0x0000000e022c7c11 */ /* 0x000fe2000f8e08ff */
[----:B------:R-:W-:Y:S01]  /*1670*/  BAR.SYNC.DEFER_BLOCKING 0x0 ;  /* 0x0000000000007b1d */ /* 0x000fe20000010000 */
[----:B------:R-:W-:Y:S02]  /*1680*/  LOP3.LUT R2, R3, 0x78, R46, 0xf8, !PT ;  /* 0x0000007803027812 */ /* 0x000fe400078ef82e */
[C---:B------:R-:W-:Y:S02]  /*1690*/  LOP3.LUT R3, R5.reuse, 0x8, RZ, 0xfc, !PT ;  /* 0x0000000805037812 */ /* 0x040fe400078efcff */
[----:B------:R-:W-:Y:S01]  /*16a0*/  ISETP.GE.AND P0, PT, R2, 0xc00, PT ;  /* 0x00000c000200780c */ /* 0x000fe20003f06270 */
[----:B------:R-:W-:-:S03]  /*16b0*/  IMAD R43, R5, 0xc00, R2 ;  /* 0x00000c00052b7824 */ /* 0x000fc600078e0202 */
[-C--:B------:R-:W-:Y:S01]  /*16c0*/  ISETP.LT.AND P1, PT, R5, R0.reuse, !P0 ;  /* 0x000000000500720c */ /* 0x080fe20004721270 */
[----:B------:R-:W-:Y:S01]  /*16d0*/  VIADD R45, R43, 0x6000 ;  /* 0x000060002b2d7836 */ /* 0x000fe20000000000 */
[-C--:B------:R-:W-:Y:S01]  /*16e0*/  ISETP.LT.AND P6, PT, R3, R0.reuse, !P0 ;  /* 0x000000000300720c */ /* 0x080fe200047c1270 */
[----:B------:R-:W-:Y:S01]  /*16f0*/  VIADD R47, R43, 0x24000 ;  /* 0x000240002b2f7836 */ /* 0x000fe20000000000 */
[-C--:B------:R-:W-:Y:S01]  /*1700*/  ISETP.LT.AND P5, PT, R33, R0.reuse, !P0 ;  /* 0x000000002100720c */ /* 0x080fe200047a1270 */
[----:B----4-:R-:W-:Y:S01]  /*1710*/  IMAD.WIDE R2, R43, 0x2, R6 ;  /* 0x000000022b027825 */ /* 0x010fe200078e0206 */
[-C--:B------:R-:W-:Y:S02]  /*1720*/  ISETP.LT.AND P4, PT, R35, R0.reuse, !P0 ;  /* 0x000000002300720c */ /* 0x080fe40004781270 */
[----:B------:R-:W-:Y:S02]  /*1730*/  LOP3.LUT R33, R5, 0x28, RZ, 0xfc, !PT ;  /* 0x0000002805217812 */ /* 0x000fe400078efcff */
[----:B------:R-:W-:-:S02]  /*1740*/  ISETP.LT.AND P3, PT, R41, R0, !P0 ;  /* 0x000000002900720c */ /* 0x000fc40004761270 */
[C---:B------:R-:W-:Y:S01]  /*1750*/  LOP3.LUT R35, R5.reuse, 0x30, RZ, 0xfc, !PT ;  /* 0x0000003005237812 */ /* 0x040fe200078efcff */
[----:B------:R-:W1:Y:S01]  /*1760*/  LDS.128 R36, [R44] ;  /* 0x000000002c247984 */ /* 0x000e620000000c00 */
[----:B------:R-:W-:Y:S01]  /*1770*/  LOP3.LUT R41, R5, 0x38, RZ, 0xfc, !PT ;  /* 0x0000003805297812 */ /* 0x000fe200078efcff */
[----:B---3--:R-:W-:Y:S01]  /*1780*/  IMAD.WIDE R4, R45, 0x2, R6 ;  /* 0x000000022d047825 */ /* 0x008fe200078e0206 */
[----:B------:R-:W-:Y:S01]  /*1790*/  ISETP.LT.AND P2, PT, R33, R0, !P0 ;  /* 0x000000002100720c */ /* 0x000fe20004741270 */
[----:B------:R-:W2:Y:S02]  /*17a0*/  LDS.128 R28, [R44+0x880] ;  /* 0x000880002c1c7984 */ /* 0x000ea40000000c00 */
[C---:B------:R-:W-:Y:S02]  /*17b0*/  VIADD R33, R43.reuse, 0xc000 ;  /* 0x0000c0002b217836 */ /* 0x040fe40000000000 */
[----:B------:R-:W3:Y:S01]  /*17c0*/  LDS.128 R24, [R44+0x1100] ;  /* 0x001100002c187984 */ /* 0x000ee20000000c00 */
[----:B------:R-:W-:-:S02]  /*17d0*/  VIADD R45, R43, 0x1e000 ;  /* 0x0001e0002b2d7836 */ /* 0x000fc40000000000 */
[--C-:B------:R-:W-:Y:S01]  /*17e0*/  IMAD.WIDE R32, R33, 0x2, R6.reuse ;  /* 0x0000000221207825 */ /* 0x100fe200078e0206 */
[----:B------:R-:W4:Y:S04]  /*17f0*/  LDS.128 R20, [R44+0x1980] ;  /* 0x001980002c147984 */ /* 0x000f280000000c00 */
[----:B------:R-:W5:Y:S04]  /*1800*/  LDS.128 R16, [R44+0x2200] ;  /* 0x002200002c107984 */ /* 0x000f680000000c00 */
[----:B------:R-:W5:Y:S04]  /*1810*/  LDS.128 R12, [R44+0x2a80] ;  /* 0x002a80002c0c7984 */ /* 0x000f680000000c00 */
[----:B------:R-:W5:Y:S04]  /*1820*/  LDS.128 R8, [R44+0x3300] ;  /* 0x003300002c087984 */ /* 0x000f680000000c00 */
[----:B-1----:R1:W-:Y:S01]  /*1830*/  @P1 STG.E.128 desc[UR18][R2.64], R36 ;  /* 0x0000002402001986 */ /* 0x0023e2000c101d12 */
[-C--:B------:R-:W-:Y:S01]  /*1840*/  ISETP.LT.AND P1, PT, R35, R0.reuse, !P0 ;  /* 0x000000002300720c */ /* 0x080fe20004721270 */
[----:B------:R-:W-:Y:S01]  /*1850*/  VIADD R35, R43, 0x12000 ;  /* 0x000120002b237836 */ /* 0x000fe20000000000 */
[----:B------:R-:W-:Y:S01]  /*1860*/  ISETP.LT.AND P0, PT, R41, R0, !P0 ;  /* 0x000000002900720c */ /* 0x000fe20004701270 */
[----:B------:R-:W-:Y:S01]  /*1870*/  VIADD R41, R43, 0x18000 ;  /* 0x000180002b297836 */ /* 0x000fe20000000000 */
[----:B--2---:R2:W-:Y:S01]  /*1880*/  @P6 STG.E.128 desc[UR18][R4.64], R28 ;  /* 0x0000001c04006986 */ /* 0x0045e2000c101d12 */
[----:B------:R-:W-:-:S03]  /*1890*/  IMAD.WIDE R34, R35, 0x2, R6 ;  /* 0x0000000223227825 */ /* 0x000fc600078e0206 */
[----:B---3--:R2:W-:Y:S04]  /*18a0*/  @P5 STG.E.128 desc[UR18][R32.64], R24 ;  /* 0x0000001820005986 */ /* 0x0085e8000c101d12 */
[----:B----4-:R2:W-:Y:S01]  /*18b0*/  @P4 STG.E.128 desc[UR18][R34.64], R20 ;  /* 0x0000001422004986 */ /* 0x0105e2000c101d12 */
[----:B-1----:R-:W-:-:S04]  /*18c0*/  IMAD.WIDE R2, R41, 0x2, R6 ;  /* 0x0000000229027825 */ /* 0x002fc800078e0206 */
[--C-:B------:R-:W-:Y:S01]  /*18d0*/  IMAD.WIDE R36, R45, 0x2, R6.reuse ;  /* 0x000000022d247825 */ /* 0x100fe200078e0206 */
[----:B-----5:R2:W-:Y:S03]  /*18e0*/  @P3 STG.E.128 desc[UR18][R2.64], R16 ;  /* 0x0000001002003986 */ /* 0x0205e6000c101d12 */
[----:B------:R-:W-:Y:S01]  /*18f0*/  IMAD.WIDE R38, R47, 0x2, R6 ;  /* 0x000000022f267825 */ /* 0x000fe200078e0206 */
[----:B------:R2:W-:Y:S04]  /*1900*/  @P2 STG.E.128 desc[UR18][R36.64], R12 ;  /* 0x0000000c24002986 */ /* 0x0005e8000c101d12 */
[----:B------:R2:W-:Y:S01]  /*1910*/  @P1 STG.E.128 desc[UR18][R38.64], R8 ;  /* 0x0000000826001986 */ /* 0x0005e2000c101d12 */
[----:B------:R-:W-:Y:S05]  /*1920*/  @!P0 EXIT ;  /* 0x000000000000894d */ /* 0x000fea0003800000 */
[----:B------:R-:W1:Y:S01]  /*1930*/  LDS.128 R44, [R44+0x3b80] ;  /* 0x003b80002c2c7984 */ /* 0x000e620000000c00 */
[----:B------:R-:W-:-:S04]  /*1940*/  VIADD R43, R43, 0x2a000 ;  /* 0x0002a0002b2b7836 */ /* 0x000fc80000000000 */
[----:B------:R-:W-:-:S05]  /*1950*/  IMAD.WIDE R6, R43, 0x2, R6 ;  /* 0x000000022b067825 */ /* 0x000fca00078e0206 */
[----:B-1----:R-:W-:Y:S01]  /*1960*/  STG.E.128 desc[UR18][R6.64], R44 ;  /* 0x0000002c06007986 */ /* 0x002fe2000c101d12 */
[----:B------:R-:W-:Y:S05]  /*1970*/  EXIT ;  /* 0x000000000000794d */ /* 0x000fea0003800000 */
.L_x_1:
[----:B------:R-:W-:-:S00]  /*1980*/  BRA `(.L_x_1) ;  /* 0xfffffffc00fc7947 */ /* 0x000fc0000383ffff */
[----:B------:R-:W-:-:S00]  /*1990*/  NOP ;  /* 0x0000000000007918 */ /* 0x000fc00000000000 */
        /* <DEDUP_REMOVED lines=14> */
.L_x_2:


//--------------------- .nv.shared.triton_mm      --------------------------
	.section	.nv.shared.triton_mm,"aw",@nobits
	.sectionflags	@""
	.align	16
	.zero		1024


//--------------------- .nv.constant0.triton_mm   --------------------------
	.section	.nv.constant0.triton_mm,"a",@progbits
	.sectionflags	@""
	.align	4
.nv.constant0.triton_mm:
	.zero		556
